//
// Generated by NVIDIA NVVM Compiler
//
// Compiler Build ID: CL-36424714
// Cuda compilation tools, release 13.0, V13.0.88
// Based on NVVM 20.0.0
//

.version 9.0
.target sm_100
.address_size 64

	// .globl	_Z13simple_kernelPiS_S_

.visible .entry _Z13simple_kernelPiS_S_(
	.param .u64 .ptr .align 1 _Z13simple_kernelPiS_S__param_0,
	.param .u64 .ptr .align 1 _Z13simple_kernelPiS_S__param_1,
	.param .u64 .ptr .align 1 _Z13simple_kernelPiS_S__param_2
)
{
	.reg .pred 	%p<2>;
	.reg .b32 	%r<10>;
	.reg .b64 	%rd<13>;

	ld.param.u64 	%rd4, [_Z13simple_kernelPiS_S__param_0];
	ld.param.u64 	%rd2, [_Z13simple_kernelPiS_S__param_1];
	ld.param.u64 	%rd3, [_Z13simple_kernelPiS_S__param_2];
	cvta.to.global.u64 	%rd1, %rd4;
	mov.u32 	%r2, %ctaid.x;
	mov.u32 	%r3, %ntid.x;
	mov.u32 	%r4, %tid.x;
	mad.lo.s32 	%r1, %r2, %r3, %r4;
	and.b32  	%r5, %r1, 1;
	setp.eq.b32 	%p1, %r5, 1;
	@%p1 bra 	$L__BB0_2;
	cvta.to.global.u64 	%rd9, %rd2;
	mul.wide.s32 	%rd10, %r1, 4;
	add.s64 	%rd11, %rd1, %rd10;
	ld.global.u32 	%r8, [%rd11];
	add.s64 	%rd12, %rd9, %rd10;
	add.s32 	%r9, %r8, 2;
	st.global.u32 	[%rd12], %r9;
	bra.uni 	$L__BB0_3;
$L__BB0_2:
	cvta.to.global.u64 	%rd5, %rd3;
	mul.wide.s32 	%rd6, %r1, 4;
	add.s64 	%rd7, %rd1, %rd6;
	ld.global.u32 	%r6, [%rd7];
	add.s64 	%rd8, %rd5, %rd6;
	add.s32 	%r7, %r6, 2;
	st.global.u32 	[%rd8], %r7;
$L__BB0_3:
	ret;

}


// ===== COMPILED SASS (sm_100) =====

	.target	sm_100

	.elftype	@"ET_EXEC"


//--------------------- .note.nv.tkinfo           --------------------------
	.section	.note.nv.tkinfo,"",@"SHT_NOTE"
	.sectionflags	@"SHF_NOTE_NV_TKINFO"
	.tkinfo
        /*0018*/ 	.word	0x00000002
        /*0030*/ 	.string	""
        /*0030*/ 	.string	"ptxas"
        /*0030*/ 	.string	"Cuda compilation tools, release 13.0, V13.0.88"
        /*0030*/ 	.string	"Build cuda_13.0.r13.0/compiler.36424714_0"
        /*0030*/ 	.string	"-arch sm_100 -m 64 "



//--------------------- .note.nv.cuinfo           --------------------------
	.section	.note.nv.cuinfo,"",@"SHT_NOTE"
	.sectionflags	@"SHF_NOTE_NV_CUINFO"
        /*0018*/ 	.short	0x0002
        /*001a*/ 	.short	0x0064
        /*001c*/ 	.short	0x0082
	.zero		2


//--------------------- .nv.info                  --------------------------
	.section	.nv.info,"",@"SHT_CUDA_INFO"
	.align	4


	//----- nvinfo : EIATTR_REGCOUNT
	.align		4
        /*0000*/ 	.byte	0x04, 0x2f
        /*0002*/ 	.short	(.L_1 - .L_0)
	.align		4
.L_0:
        /*0004*/ 	.word	index@(_Z13simple_kernelPiS_S_)
        /*0008*/ 	.word	0x0000000a


	//----- nvinfo : EIATTR_FRAME_SIZE
	.align		4
.L_1:
        /*000c*/ 	.byte	0x04, 0x11
        /*000e*/ 	.short	(.L_3 - .L_2)
	.align		4
.L_2:
        /*0010*/ 	.word	index@(_Z13simple_kernelPiS_S_)
        /*0014*/ 	.word	0x00000000


	//----- nvinfo : EIATTR_MIN_STACK_SIZE
	.align		4
.L_3:
        /*0018*/ 	.byte	0x04, 0x12
        /*001a*/ 	.short	(.L_5 - .L_4)
	.align		4
.L_4:
        /*001c*/ 	.word	index@(_Z13simple_kernelPiS_S_)
        /*0020*/ 	.word	0x00000000
.L_5:


//--------------------- .nv.compat                --------------------------
	.section	.nv.compat,"",@"SHT_CUDA_COMPAT_INFO"
	.align	4
        /*0000*/ 	.byte	0x02, 0x09, 0x00, 0x00, 0x02, 0x02, 0x01, 0x00, 0x02, 0x05, 0x05, 0x00, 0x03, 0x07, 0x01, 0x01
        /*0010*/ 	.byte	0x02, 0x03, 0x00, 0x00, 0x02, 0x06, 0x01, 0x00, 0x04, 0x0b, 0x08, 0x00, 0x09, 0x00, 0x00, 0x00
        /*0020*/ 	.byte	0x00, 0x00, 0x00, 0x00


//--------------------- .nv.info._Z13simple_kernelPiS_S_ --------------------------
	.section	.nv.info._Z13simple_kernelPiS_S_,"",@"SHT_CUDA_INFO"
	.sectionflags	@""
	.align	4


	//----- nvinfo : EIATTR_CUDA_API_VERSION
	.align		4
        /*0000*/ 	.byte	0x04, 0x37
        /*0002*/ 	.short	(.L_7 - .L_6)
.L_6:
        /*0004*/ 	.word	0x00000082


	//----- nvinfo : EIATTR_KPARAM_INFO
	.align		4
.L_7:
        /*0008*/ 	.byte	0x04, 0x17
        /*000a*/ 	.short	(.L_9 - .L_8)
.L_8:
        /*000c*/ 	.word	0x00000000
        /*0010*/ 	.short	0x0002
        /*0012*/ 	.short	0x0010
        /*0014*/ 	.byte	0x00, 0xf5, 0x21, 0x00


	//----- nvinfo : EIATTR_KPARAM_INFO
	.align		4
.L_9:
        /*0018*/ 	.byte	0x04, 0x17
        /*001a*/ 	.short	(.L_11 - .L_10)
.L_10:
        /*001c*/ 	.word	0x00000000
        /*0020*/ 	.short	0x0001
        /*0022*/ 	.short	0x0008
        /*0024*/ 	.byte	0x00, 0xf5, 0x21, 0x00


	//----- nvinfo : EIATTR_KPARAM_INFO
	.align		4
.L_11:
        /*0028*/ 	.byte	0x04, 0x17
        /*002a*/ 	.short	(.L_13 - .L_12)
.L_12:
        /*002c*/ 	.word	0x00000000
        /*0030*/ 	.short	0x0000
        /*0032*/ 	.short	0x0000
        /*0034*/ 	.byte	0x00, 0xf5, 0x21, 0x00


	//----- nvinfo : EIATTR_SPARSE_MMA_MASK
	.align		4
.L_13:
        /*0038*/ 	.byte	0x03, 0x50
        /*003a*/ 	.short	0x0000


	//----- nvinfo : EIATTR_MAXREG_COUNT
	.align		4
        /*003c*/ 	.byte	0x03, 0x1b
        /*003e*/ 	.short	0x00ff


	//----- nvinfo : EIATTR_MERCURY_ISA_VERSION
	.align		4
        /*0040*/ 	.byte	0x03, 0x5f
        /*0042*/ 	.short	0x0101


	//----- nvinfo : EIATTR_VRC_CTA_INIT_COUNT
	.align		4
        /*0044*/ 	.byte	0x02, 0x4a
	.zero		1
	.zero		1


	//----- nvinfo : EIATTR_EXIT_INSTR_OFFSETS
	.align		4
        /*0048*/ 	.byte	0x04, 0x1c
        /*004a*/ 	.short	(.L_15 - .L_14)


	//   ....[0]....
.L_14:
        /*004c*/ 	.word	0x00000100


	//   ....[1]....
        /*0050*/ 	.word	0x00000180


	//----- nvinfo : EIATTR_CRS_STACK_SIZE
	.align		4
.L_15:
        /*0054*/ 	.byte	0x04, 0x1e
        /*0056*/ 	.short	(.L_17 - .L_16)
.L_16:
        /*0058*/ 	.word	0x00000000


	//----- nvinfo : EIATTR_CBANK_PARAM_SIZE
	.align		4
.L_17:
        /*005c*/ 	.byte	0x03, 0x19
        /*005e*/ 	.short	0x0018


	//----- nvinfo : EIATTR_PARAM_CBANK
	.align		4
        /*0060*/ 	.byte	0x04, 0x0a
        /*0062*/ 	.short	(.L_19 - .L_18)
	.align		4
.L_18:
        /*0064*/ 	.word	index@(.nv.constant0._Z13simple_kernelPiS_S_)
        /*0068*/ 	.short	0x0380
        /*006a*/ 	.short	0x0018


	//----- nvinfo : EIATTR_SW_WAR
	.align		4
.L_19:
        /*006c*/ 	.byte	0x04, 0x36
        /*006e*/ 	.short	(.L_21 - .L_20)
.L_20:
        /*0070*/ 	.word	0x00000008
.L_21:


//--------------------- .nv.callgraph             --------------------------
	.section	.nv.callgraph,"",@"SHT_CUDA_CALLGRAPH"
	.align	4
	.sectionentsize	8
	.align		4
        /*0000*/ 	.word	0x00000000
	.align		4
        /*0004*/ 	.word	0xffffffff
	.align		4
        /*0008*/ 	.word	0x00000000
	.align		4
        /*000c*/ 	.word	0xfffffffe
	.align		4
        /*0010*/ 	.word	0x00000000
	.align		4
        /*0014*/ 	.word	0xfffffffd
	.align		4
        /*0018*/ 	.word	0x00000000
	.align		4
        /*001c*/ 	.word	0xfffffffc


//--------------------- .text._Z13simple_kernelPiS_S_ --------------------------
	.section	.text._Z13simple_kernelPiS_S_,"ax",@progbits
	.align	128
        .global         _Z13simple_kernelPiS_S_
        .type           _Z13simple_kernelPiS_S_,@function
        .size           _Z13simple_kernelPiS_S_,(.L_x_2 - _Z13simple_kernelPiS_S_)
        .other          _Z13simple_kernelPiS_S_,@"STO_CUDA_ENTRY STV_DEFAULT"
_Z13simple_kernelPiS_S_:
.text._Z13simple_kernelPiS_S_:
[----:B------:R-:W-:Y:S01]  /*0000*/  LDC R1, c[0x0][0x37c] ;  /* 0x0000df00ff017b82 */ /* 0x000fe20000000800 */
[----:B------:R-:W0:Y:S07]  /*0010*/  S2R R0, SR_TID.X ;  /* 0x0000000000007919 */ /* 0x000e2e0000002100 */
[----:B------:R-:W0:Y:S08]  /*0020*/  S2UR UR4, SR_CTAID.X ;  /* 0x00000000000479c3 */ /* 0x000e300000002500 */
[----:B------:R-:W0:Y:S02]  /*0030*/  LDC R7, c[0x0][0x360] ;  /* 0x0000d800ff077b82 */ /* 0x000e240000000800 */
[----:B0-----:R-:W-:Y:S01]  /*0040*/  IMAD R7, R7, UR4, R0 ;  /* 0x0000000407077c24 */ /* 0x001fe2000f8e0200 */
[----:B------:R-:W0:Y:S04]  /*0050*/  LDCU.64 UR4, c[0x0][0x358] ;  /* 0x00006b00ff0477ac */ /* 0x000e280008000a00 */
[----:B------:R-:W-:-:S04]  /*0060*/  LOP3.LUT R0, R7, 0x1, RZ, 0xc0, !PT ;  /* 0x0000000107007812 */ /* 0x000fc800078ec0ff */
[----:B------:R-:W-:-:S13]  /*0070*/  ISETP.NE.U32.AND P0, PT, R0, 0x1, PT ;  /* 0x000000010000780c */ /* 0x000fda0003f05070 */
[----:B0-----:R-:W-:Y:S05]  /*0080*/  @!P0 BRA `(.L_x_0) ;  /* 0x0000000000208947 */ /* 0x001fea0003800000 */
[----:B------:R-:W0:Y:S08]  /*0090*/  LDC.64 R2, c[0x0][0x380] ;  /* 0x0000e000ff027b82 */ /* 0x000e300000000a00 */
[----:B------:R-:W1:Y:S01]  /*00a0*/  LDC.64 R4, c[0x0][0x388] ;  /* 0x0000e200ff047b82 */ /* 0x000e620000000a00 */
[----:B0-----:R-:W-:-:S06]  /*00b0*/  IMAD.WIDE R2, R7, 0x4, R2 ;  /* 0x0000000407027825 */ /* 0x001fcc00078e0202 */
[----:B------:R-:W2:Y:S01]  /*00c0*/  LDG.E R2, desc[UR4][R2.64] ;  /* 0x0000000402027981 */ /* 0x000ea2000c1e1900 */
[----:B-1----:R-:W-:Y:S01]  /*00d0*/  IMAD.WIDE R4, R7, 0x4, R4 ;  /* 0x0000000407047825 */ /* 0x002fe200078e0204 */
[----:B--2---:R-:W-:-:S05]  /*00e0*/  IADD3 R7, PT, PT, R2, 0x2, RZ ;  /* 0x0000000202077810 */ /* 0x004fca0007ffe0ff */
[----:B------:R-:W-:Y:S01]  /*00f0*/  STG.E desc[UR4][R4.64], R7 ;  /* 0x0000000704007986 */ /* 0x000fe2000c101904 */
[----:B------:R-:W-:Y:S05]  /*0100*/  EXIT ;  /* 0x000000000000794d */ /* 0x000fea0003800000 */
.L_x_0:
[----:B------:R-:W0:Y:S02]  /*0110*/  LDC.64 R2, c[0x0][0x380] ;  /* 0x0000e000ff027b82 */ /* 0x000e240000000a00 */
[----:B0-----:R-:W-:-:S06]  /*0120*/  IMAD.WIDE R4, R7, 0x4, R2 ;  /* 0x0000000407047825 */ /* 0x001fcc00078e0202 */
[----:B------:R-:W0:Y:S01]  /*0130*/  LDC.64 R2, c[0x0][0x390] ;  /* 0x0000e400ff027b82 */ /* 0x000e220000000a00 */
[----:B------:R-:W2:Y:S01]  /*0140*/  LDG.E R4, desc[UR4][R4.64] ;  /* 0x0000000404047981 */ /* 0x000ea2000c1e1900 */
[----:B0-----:R-:W-:Y:S01]  /*0150*/  IMAD.WIDE R2, R7, 0x4, R2 ;  /* 0x0000000407027825 */ /* 0x001fe200078e0202 */
[----:B--2---:R-:W-:-:S05]  /*0160*/  IADD3 R7, PT, PT, R4, 0x2, RZ ;  /* 0x0000000204077810 */ /* 0x004fca0007ffe0ff */
[----:B------:R-:W-:Y:S01]  /*0170*/  STG.E desc[UR4][R2.64], R7 ;  /* 0x0000000702007986 */ /* 0x000fe2000c101904 */
[----:B------:R-:W-:Y:S05]  /*0180*/  EXIT ;  /* 0x000000000000794d */ /* 0x000fea0003800000 */
.L_x_1:
[----:B------:R-:W-:-:S00]  /*0190*/  BRA `(.L_x_1) ;  /* 0xfffffffc00fc7947 */ /* 0x000fc0000383ffff */
[----:B------:R-:W-:-:S00]  /*01a0*/  NOP ;  /* 0x0000000000007918 */ /* 0x000fc00000000000 */
        /* <DEDUP_REMOVED lines=13> */
.L_x_2:


//--------------------- .nv.shared.reserved.0     --------------------------
	.section	.nv.shared.reserved.0,"aw",@nobits
	.weak		__nv_reservedSMEM_offset_0_alias
	.size		__nv_reservedSMEM_offset_0_alias, 0, 64
	.other		__nv_reservedSMEM_offset_0_alias,@"STO_CUDA_RESERVED_SHARED STV_DEFAULT"
__nv_reservedSMEM_offset_0_alias:
	.zero		0
	.zero		64


//--------------------- .nv.constant0._Z13simple_kernelPiS_S_ --------------------------
	.section	.nv.constant0._Z13simple_kernelPiS_S_,"a",@progbits
	.sectionflags	@""
	.align	4
.nv.constant0._Z13simple_kernelPiS_S_:
	.zero		920


//--------------------- SYMBOLS --------------------------

	.type		.nv.reservedSmem.offset0,@object
	.size		.nv.reservedSmem.offset0,0x4
